//
// Generated by NVIDIA NVVM Compiler
//
// Compiler Build ID: CL-36424714
// Cuda compilation tools, release 13.0, V13.0.88
// Based on NVVM 20.0.0
//

.version 9.0
.target sm_100
.address_size 64

	// .globl	default_function_kernel0
// _ZZ24default_function_kernel0E15pad_temp_shared has been demoted
// _ZZ24default_function_kernel0E13kernel_shared has been demoted

.visible .entry default_function_kernel0(
	.param .u64 .ptr .align 1 default_function_kernel0_param_0,
	.param .u64 .ptr .align 1 default_function_kernel0_param_1,
	.param .u64 .ptr .align 1 default_function_kernel0_param_2
)
{
	.reg .pred 	%p<73>;
	.reg .b16 	%rs<18>;
	.reg .b32 	%r<138>;
	.reg .b32 	%f<42>;
	.reg .b64 	%rd<14>;
	// demoted variable
	.shared .align 4 .b8 _ZZ24default_function_kernel0E15pad_temp_shared[384];
	// demoted variable
	.shared .align 4 .b8 _ZZ24default_function_kernel0E13kernel_shared[2304];
	ld.param.u64 	%rd5, [default_function_kernel0_param_0];
	ld.param.u64 	%rd6, [default_function_kernel0_param_1];
	cvta.to.global.u64 	%rd1, %rd6;
	cvta.to.global.u64 	%rd2, %rd5;
	mov.u32 	%r1, %tid.y;
	mul.lo.s32 	%r25, %r1, 3;
	mov.u32 	%r2, %tid.x;
	add.s32 	%r26, %r25, %r2;
	cvt.u16.u32 	%rs1, %r26;
	mul.hi.u16 	%rs2, %rs1, 10923;
	cvt.u32.u16 	%r27, %rs2;
	mov.u32 	%r3, %tid.z;
	add.s32 	%r28, %r3, %r27;
	setp.gt.u32 	%p7, %r28, 15;
	mad.lo.s32 	%r29, %r3, 6, %r26;
	setp.gt.u32 	%p8, %r29, 95;
	setp.gt.u32 	%p9, %r26, 5;
	setp.gt.u32 	%p10, %r2, 2;
	or.pred  	%p11, %p10, %p9;
	mov.u32 	%r31, %ctaid.y;
	and.b32  	%r32, %r3, 3;
	mov.u32 	%r33, %ctaid.x;
	shl.b32 	%r4, %r33, 2;
	add.s32 	%r34, %r4, %r25;
	shr.u32 	%r35, %r3, 2;
	mul.lo.s32 	%r5, %r31, 112;
	add.s32 	%r36, %r2, %r5;
	add.s32 	%r37, %r36, %r34;
	mad.lo.s32 	%r38, %r35, 3136, %r37;
	mad.lo.s32 	%r39, %r32, 56, %r38;
	add.s32 	%r6, %r39, -57;
	shl.b32 	%r40, %r1, 1;
	mul.lo.s32 	%r41, %r2, 5;
	shl.b32 	%r42, %r3, 2;
	add.s32 	%r43, %r42, %r40;
	mul.lo.s32 	%r44, %r1, 6;
	mad.lo.s32 	%r45, %r3, 12, %r44;
	mad.lo.s32 	%r8, %r1, 18, %r41;
	mad.lo.s32 	%r7, %r3, 36, %r8;
	mov.u32 	%r9, %ctaid.z;
	or.pred  	%p13, %p7, %p8;
	or.pred  	%p1, %p13, %p11;
	cvt.u16.u32 	%rs3, %r41;
	mul.hi.u16 	%rs4, %rs3, 7282;
	cvt.u32.u16 	%r46, %rs4;
	add.s32 	%r47, %r40, %r46;
	shr.u32 	%r48, %r47, 2;
	add.s32 	%r49, %r48, %r3;
	setp.gt.u32 	%p14, %r49, 15;
	add.s32 	%r50, %r43, %r46;
	setp.gt.u32 	%p15, %r50, 63;
	or.pred  	%p2, %p14, %p15;
	mul.hi.u16 	%rs5, %rs3, 21846;
	cvt.u32.u16 	%r52, %rs5;
	add.s32 	%r10, %r45, %r52;
	shl.b32 	%r53, %r7, 2;
	mov.u32 	%r54, _ZZ24default_function_kernel0E13kernel_shared;
	add.s32 	%r11, %r54, %r53;
	add.s16 	%rs6, %rs3, 1;
	mul.hi.u16 	%rs7, %rs6, 7282;
	cvt.u32.u16 	%r55, %rs7;
	add.s32 	%r56, %r40, %r55;
	shr.u32 	%r57, %r56, 2;
	add.s32 	%r58, %r57, %r3;
	setp.gt.u32 	%p16, %r58, 15;
	add.s32 	%r59, %r43, %r55;
	setp.gt.u32 	%p17, %r59, 63;
	or.pred  	%p3, %p16, %p17;
	mul.hi.u16 	%rs8, %rs6, 21846;
	cvt.u32.u16 	%r61, %rs8;
	add.s32 	%r12, %r45, %r61;
	add.s16 	%rs9, %rs3, 2;
	mul.hi.u16 	%rs10, %rs9, 7282;
	cvt.u32.u16 	%r62, %rs10;
	add.s32 	%r63, %r40, %r62;
	shr.u32 	%r64, %r63, 2;
	add.s32 	%r65, %r64, %r3;
	setp.gt.u32 	%p18, %r65, 15;
	add.s32 	%r66, %r43, %r62;
	setp.gt.u32 	%p19, %r66, 63;
	or.pred  	%p4, %p18, %p19;
	mul.hi.u16 	%rs11, %rs9, 21846;
	cvt.u32.u16 	%r68, %rs11;
	add.s32 	%r13, %r45, %r68;
	add.s16 	%rs12, %rs3, 3;
	mul.hi.u16 	%rs13, %rs12, 7282;
	cvt.u32.u16 	%r69, %rs13;
	add.s32 	%r70, %r40, %r69;
	shr.u32 	%r71, %r70, 2;
	add.s32 	%r72, %r71, %r3;
	setp.gt.u32 	%p20, %r72, 15;
	add.s32 	%r73, %r43, %r69;
	setp.gt.u32 	%p21, %r73, 63;
	or.pred  	%p5, %p20, %p21;
	mul.hi.u16 	%rs14, %rs12, 21846;
	cvt.u32.u16 	%r75, %rs14;
	add.s32 	%r14, %r45, %r75;
	add.s16 	%rs15, %rs3, 4;
	mul.hi.u16 	%rs16, %rs15, 7282;
	cvt.u32.u16 	%r76, %rs16;
	add.s32 	%r77, %r40, %r76;
	shr.u32 	%r78, %r77, 2;
	add.s32 	%r79, %r78, %r3;
	setp.gt.u32 	%p22, %r79, 15;
	add.s32 	%r80, %r43, %r76;
	setp.gt.u32 	%p23, %r80, 63;
	or.pred  	%p6, %p22, %p23;
	mul.hi.u16 	%rs17, %rs15, 21846;
	cvt.u32.u16 	%r82, %rs17;
	add.s32 	%r15, %r45, %r82;
	mad.lo.s32 	%r16, %r3, 144, %r54;
	mov.f32 	%f41, 0f00000000;
	mov.b32 	%r135, 0;
$L__BB0_1:
	bar.sync 	0;
	@%p1 bra 	$L__BB0_5;
	mov.u32 	%r83, %ctaid.y;
	shl.b32 	%r84, %r83, 1;
	and.b32  	%r85, %r3, 3;
	or.b32  	%r86, %r84, %r85;
	setp.eq.s32 	%p24, %r86, 0;
	add.s32 	%r87, %r84, %r85;
	setp.gt.u32 	%p25, %r87, 56;
	mad.lo.s32 	%r89, %r1, 3, %r4;
	or.b32  	%r90, %r89, %r2;
	setp.eq.s32 	%p26, %r90, 0;
	or.pred  	%p27, %p24, %p26;
	or.pred  	%p28, %p27, %p25;
	add.s32 	%r92, %r89, %r2;
	setp.gt.u32 	%p29, %r92, 56;
	or.pred  	%p30, %p28, %p29;
	mov.f32 	%f40, 0f00000000;
	@%p30 bra 	$L__BB0_4;
	mad.lo.s32 	%r94, %r135, 12544, %r6;
	mul.wide.s32 	%rd7, %r94, 4;
	add.s64 	%rd8, %rd2, %rd7;
	ld.global.nc.f32 	%f40, [%rd8];
$L__BB0_4:
	mad.lo.s32 	%r95, %r1, 3, %r2;
	mad.lo.s32 	%r96, %r3, 6, %r95;
	shl.b32 	%r97, %r96, 2;
	mov.u32 	%r98, _ZZ24default_function_kernel0E15pad_temp_shared;
	add.s32 	%r99, %r98, %r97;
	st.shared.f32 	[%r99], %f40;
$L__BB0_5:
	setp.gt.u32 	%p31, %r2, 3;
	setp.gt.u32 	%p32, %r8, 35;
	setp.gt.u32 	%p33, %r7, 575;
	setp.gt.u32 	%p34, %r10, 191;
	mul.lo.s32 	%r104, %r3, 576;
	mad.lo.s32 	%r105, %r9, 9216, %r104;
	add.s32 	%r106, %r8, %r105;
	mad.lo.s32 	%r107, %r135, 36, %r106;
	or.pred  	%p35, %p2, %p34;
	or.pred  	%p36, %p35, %p33;
	or.pred  	%p37, %p36, %p32;
	or.pred  	%p38, %p37, %p31;
	mul.wide.u32 	%rd9, %r107, 4;
	add.s64 	%rd3, %rd1, %rd9;
	@%p38 bra 	$L__BB0_7;
	ld.global.nc.f32 	%f8, [%rd3];
	st.shared.f32 	[%r11], %f8;
$L__BB0_7:
	setp.gt.u32 	%p39, %r8, 34;
	setp.gt.u32 	%p40, %r7, 574;
	setp.gt.u32 	%p41, %r12, 191;
	setp.gt.u32 	%p42, %r2, 3;
	or.pred  	%p43, %p3, %p41;
	or.pred  	%p44, %p43, %p40;
	or.pred  	%p45, %p44, %p39;
	or.pred  	%p46, %p45, %p42;
	@%p46 bra 	$L__BB0_9;
	ld.global.nc.f32 	%f9, [%rd3+4];
	st.shared.f32 	[%r11+4], %f9;
$L__BB0_9:
	setp.gt.u32 	%p47, %r8, 33;
	setp.gt.u32 	%p48, %r7, 573;
	setp.gt.u32 	%p49, %r13, 191;
	setp.gt.u32 	%p50, %r2, 3;
	or.pred  	%p51, %p4, %p49;
	or.pred  	%p52, %p51, %p48;
	or.pred  	%p53, %p52, %p47;
	or.pred  	%p54, %p53, %p50;
	@%p54 bra 	$L__BB0_11;
	ld.global.nc.f32 	%f10, [%rd3+8];
	st.shared.f32 	[%r11+8], %f10;
$L__BB0_11:
	setp.gt.u32 	%p55, %r8, 32;
	setp.gt.u32 	%p56, %r7, 572;
	setp.gt.u32 	%p57, %r14, 191;
	setp.gt.u32 	%p58, %r2, 2;
	or.pred  	%p59, %p5, %p57;
	or.pred  	%p60, %p59, %p56;
	or.pred  	%p61, %p60, %p55;
	or.pred  	%p62, %p61, %p58;
	@%p62 bra 	$L__BB0_13;
	ld.global.nc.f32 	%f11, [%rd3+12];
	st.shared.f32 	[%r11+12], %f11;
$L__BB0_13:
	setp.gt.u32 	%p63, %r8, 31;
	setp.gt.u32 	%p64, %r7, 571;
	setp.gt.u32 	%p65, %r15, 191;
	setp.gt.u32 	%p66, %r2, 2;
	or.pred  	%p67, %p6, %p65;
	or.pred  	%p68, %p67, %p64;
	or.pred  	%p69, %p68, %p63;
	or.pred  	%p70, %p69, %p66;
	@%p70 bra 	$L__BB0_15;
	ld.global.nc.f32 	%f12, [%rd3+16];
	st.shared.f32 	[%r11+16], %f12;
$L__BB0_15:
	shl.b32 	%r125, %r2, 2;
	mad.lo.s32 	%r126, %r1, 24, %r125;
	mov.u32 	%r127, _ZZ24default_function_kernel0E15pad_temp_shared;
	add.s32 	%r128, %r126, %r127;
	add.s32 	%r136, %r128, 28;
	bar.sync 	0;
	mov.b32 	%r137, 16;
$L__BB0_16:
	ld.shared.f32 	%f13, [%r136+-28];
	ld.shared.f32 	%f14, [%r136+-4];
	ld.shared.f32 	%f15, [%r136+20];
	add.s32 	%r129, %r16, %r137;
	ld.shared.f32 	%f16, [%r129+-16];
	ld.shared.f32 	%f17, [%r129+-4];
	ld.shared.f32 	%f18, [%r129+8];
	fma.rn.f32 	%f19, %f13, %f16, %f41;
	fma.rn.f32 	%f20, %f14, %f17, %f19;
	fma.rn.f32 	%f21, %f15, %f18, %f20;
	ld.shared.f32 	%f22, [%r136+-24];
	ld.shared.f32 	%f23, [%r136];
	ld.shared.f32 	%f24, [%r136+24];
	ld.shared.f32 	%f25, [%r129+-12];
	ld.shared.f32 	%f26, [%r129];
	ld.shared.f32 	%f27, [%r129+12];
	fma.rn.f32 	%f28, %f22, %f25, %f21;
	fma.rn.f32 	%f29, %f23, %f26, %f28;
	fma.rn.f32 	%f30, %f24, %f27, %f29;
	ld.shared.f32 	%f31, [%r136+-20];
	ld.shared.f32 	%f32, [%r136+4];
	ld.shared.f32 	%f33, [%r136+28];
	ld.shared.f32 	%f34, [%r129+-8];
	ld.shared.f32 	%f35, [%r129+4];
	ld.shared.f32 	%f36, [%r129+16];
	fma.rn.f32 	%f37, %f31, %f34, %f30;
	fma.rn.f32 	%f38, %f32, %f35, %f37;
	fma.rn.f32 	%f41, %f33, %f36, %f38;
	add.s32 	%r137, %r137, 36;
	add.s32 	%r136, %r136, 96;
	setp.ne.s32 	%p71, %r137, 160;
	@%p71 bra 	$L__BB0_16;
	add.s32 	%r135, %r135, 1;
	setp.ne.s32 	%p72, %r135, 16;
	@%p72 bra 	$L__BB0_1;
	ld.param.u64 	%rd13, [default_function_kernel0_param_2];
	cvta.to.global.u64 	%rd10, %rd13;
	mad.lo.s32 	%r130, %r3, 3136, %r2;
	mad.lo.s32 	%r131, %r9, 50176, %r130;
	add.s32 	%r132, %r131, %r5;
	mad.lo.s32 	%r133, %r1, 56, %r132;
	add.s32 	%r134, %r133, %r4;
	mul.wide.u32 	%rd11, %r134, 4;
	add.s64 	%rd12, %rd10, %rd11;
	st.global.f32 	[%rd12], %f41;
	ret;

}


// ===== COMPILED SASS (sm_100) =====

	.target	sm_100

	.elftype	@"ET_EXEC"


//--------------------- .note.nv.tkinfo           --------------------------
	.section	.note.nv.tkinfo,"",@"SHT_NOTE"
	.sectionflags	@"SHF_NOTE_NV_TKINFO"
	.tkinfo
        /*0018*/ 	.word	0x00000002
        /*0030*/ 	.string	""
        /*0030*/ 	.string	"ptxas"
        /*0030*/ 	.string	"Cuda compilation tools, release 13.0, V13.0.88"
        /*0030*/ 	.string	"Build cuda_13.0.r13.0/compiler.36424714_0"
        /*0030*/ 	.string	"-arch sm_100 -m 64 "



//--------------------- .note.nv.cuinfo           --------------------------
	.section	.note.nv.cuinfo,"",@"SHT_NOTE"
	.sectionflags	@"SHF_NOTE_NV_CUINFO"
        /*0018*/ 	.short	0x0002
        /*001a*/ 	.short	0x0064
        /*001c*/ 	.short	0x0082
	.zero		2


//--------------------- .nv.info                  --------------------------
	.section	.nv.info,"",@"SHT_CUDA_INFO"
	.align	4


	//----- nvinfo : EIATTR_REGCOUNT
	.align		4
        /*0000*/ 	.byte	0x04, 0x2f
        /*0002*/ 	.short	(.L_1 - .L_0)
	.align		4
.L_0:
        /*0004*/ 	.word	index@(default_function_kernel0)
        /*0008*/ 	.word	0x00000020


	//----- nvinfo : EIATTR_FRAME_SIZE
	.align		4
.L_1:
        /*000c*/ 	.byte	0x04, 0x11
        /*000e*/ 	.short	(.L_3 - .L_2)
	.align		4
.L_2:
        /*0010*/ 	.word	index@(default_function_kernel0)
        /*0014*/ 	.word	0x00000000


	//----- nvinfo : EIATTR_MIN_STACK_SIZE
	.align		4
.L_3:
        /*0018*/ 	.byte	0x04, 0x12
        /*001a*/ 	.short	(.L_5 - .L_4)
	.align		4
.L_4:
        /*001c*/ 	.word	index@(default_function_kernel0)
        /*0020*/ 	.word	0x00000000
.L_5:


//--------------------- .nv.compat                --------------------------
	.section	.nv.compat,"",@"SHT_CUDA_COMPAT_INFO"
	.align	4
        /*0000*/ 	.byte	0x02, 0x09, 0x00, 0x00, 0x02, 0x02, 0x01, 0x00, 0x02, 0x05, 0x05, 0x00, 0x03, 0x07, 0x01, 0x01
        /*0010*/ 	.byte	0x02, 0x03, 0x00, 0x00, 0x02, 0x06, 0x01, 0x00, 0x04, 0x0b, 0x08, 0x00, 0x09, 0x00, 0x00, 0x00
        /*0020*/ 	.byte	0x00, 0x00, 0x00, 0x00


//--------------------- .nv.info.default_function_kernel0 --------------------------
	.section	.nv.info.default_function_kernel0,"",@"SHT_CUDA_INFO"
	.sectionflags	@""
	.align	4


	//----- nvinfo : EIATTR_CUDA_API_VERSION
	.align		4
        /*0000*/ 	.byte	0x04, 0x37
        /*0002*/ 	.short	(.L_7 - .L_6)
.L_6:
        /*0004*/ 	.word	0x00000082


	//----- nvinfo : EIATTR_KPARAM_INFO
	.align		4
.L_7:
        /*0008*/ 	.byte	0x04, 0x17
        /*000a*/ 	.short	(.L_9 - .L_8)
.L_8:
        /*000c*/ 	.word	0x00000000
        /*0010*/ 	.short	0x0002
        /*0012*/ 	.short	0x0010
        /*0014*/ 	.byte	0x00, 0xf5, 0x21, 0x00


	//----- nvinfo : EIATTR_KPARAM_INFO
	.align		4
.L_9:
        /*0018*/ 	.byte	0x04, 0x17
        /*001a*/ 	.short	(.L_11 - .L_10)
.L_10:
        /*001c*/ 	.word	0x00000000
        /*0020*/ 	.short	0x0001
        /*0022*/ 	.short	0x0008
        /*0024*/ 	.byte	0x00, 0xf5, 0x21, 0x00


	//----- nvinfo : EIATTR_KPARAM_INFO
	.align		4
.L_11:
        /*0028*/ 	.byte	0x04, 0x17
        /*002a*/ 	.short	(.L_13 - .L_12)
.L_12:
        /*002c*/ 	.word	0x00000000
        /*0030*/ 	.short	0x0000
        /*0032*/ 	.short	0x0000
        /*0034*/ 	.byte	0x00, 0xf5, 0x21, 0x00


	//----- nvinfo : EIATTR_SPARSE_MMA_MASK
	.align		4
.L_13:
        /*0038*/ 	.byte	0x03, 0x50
        /*003a*/ 	.short	0x0000


	//----- nvinfo : EIATTR_MAXREG_COUNT
	.align		4
        /*003c*/ 	.byte	0x03, 0x1b
        /*003e*/ 	.short	0x00ff


	//----- nvinfo : EIATTR_NUM_BARRIERS
	.align		4
        /*0040*/ 	.byte	0x02, 0x4c
        /*0042*/ 	.byte	0x01
	.zero		1


	//----- nvinfo : EIATTR_MERCURY_ISA_VERSION
	.align		4
        /*0044*/ 	.byte	0x03, 0x5f
        /*0046*/ 	.short	0x0101


	//----- nvinfo : EIATTR_VRC_CTA_INIT_COUNT
	.align		4
        /*0048*/ 	.byte	0x02, 0x4a
	.zero		1
	.zero		1


	//----- nvinfo : EIATTR_EXIT_INSTR_OFFSETS
	.align		4
        /*004c*/ 	.byte	0x04, 0x1c
        /*004e*/ 	.short	(.L_15 - .L_14)


	//   ....[0]....
.L_14:
        /*0050*/ 	.word	0x00000fd0


	//----- nvinfo : EIATTR_CRS_STACK_SIZE
	.align		4
.L_15:
        /*0054*/ 	.byte	0x04, 0x1e
        /*0056*/ 	.short	(.L_17 - .L_16)
.L_16:
        /*0058*/ 	.word	0x00000000


	//----- nvinfo : EIATTR_CBANK_PARAM_SIZE
	.align		4
.L_17:
        /*005c*/ 	.byte	0x03, 0x19
        /*005e*/ 	.short	0x0018


	//----- nvinfo : EIATTR_PARAM_CBANK
	.align		4
        /*0060*/ 	.byte	0x04, 0x0a
        /*0062*/ 	.short	(.L_19 - .L_18)
	.align		4
.L_18:
        /*0064*/ 	.word	index@(.nv.constant0.default_function_kernel0)
        /*0068*/ 	.short	0x0380
        /*006a*/ 	.short	0x0018


	//----- nvinfo : EIATTR_SW_WAR
	.align		4
.L_19:
        /*006c*/ 	.byte	0x04, 0x36
        /*006e*/ 	.short	(.L_21 - .L_20)
.L_20:
        /*0070*/ 	.word	0x00000008
.L_21:


//--------------------- .nv.callgraph             --------------------------
	.section	.nv.callgraph,"",@"SHT_CUDA_CALLGRAPH"
	.align	4
	.sectionentsize	8
	.align		4
        /*0000*/ 	.word	0x00000000
	.align		4
        /*0004*/ 	.word	0xffffffff
	.align		4
        /*0008*/ 	.word	0x00000000
	.align		4
        /*000c*/ 	.word	0xfffffffe
	.align		4
        /*0010*/ 	.word	0x00000000
	.align		4
        /*0014*/ 	.word	0xfffffffd
	.align		4
        /*0018*/ 	.word	0x00000000
	.align		4
        /*001c*/ 	.word	0xfffffffc


//--------------------- .text.default_function_kernel0 --------------------------
	.section	.text.default_function_kernel0,"ax",@progbits
	.align	128
        .global         default_function_kernel0
        .type           default_function_kernel0,@function
        .size           default_function_kernel0,(.L_x_4 - default_function_kernel0)
        .other          default_function_kernel0,@"STO_CUDA_ENTRY STV_DEFAULT"
default_function_kernel0:
.text.default_function_kernel0:
[----:B------:R-:W-:Y:S01]  /*0000*/  LDC R1, c[0x0][0x37c] ;  /* 0x0000df00ff017b82 */ /* 0x000fe20000000800 */
[----:B------:R-:W0:Y:S07]  /*0010*/  S2R R17, SR_TID.X ;  /* 0x0000000000117919 */ /* 0x000e2e0000002100 */
[----:B------:R-:W1:Y:S01]  /*0020*/  S2UR UR4, SR_CTAID.Y ;  /* 0x00000000000479c3 */ /* 0x000e620000002600 */
[----:B------:R-:W-:Y:S01]  /*0030*/  MOV R2, 0x400 ;  /* 0x0000040000027802 */ /* 0x000fe20000000f00 */
[----:B------:R-:W2:Y:S01]  /*0040*/  LDCU.64 UR6, c[0x0][0x358] ;  /* 0x00006b00ff0677ac */ /* 0x000ea20008000a00 */
[----:B------:R-:W3:Y:S03]  /*0050*/  S2R R16, SR_TID.Y ;  /* 0x0000000000107919 */ /* 0x000ee60000002200 */
[----:B------:R-:W-:Y:S01]  /*0060*/  VIADD R5, R2, 0x180 ;  /* 0x0000018002057836 */ /* 0x000fe20000000000 */
[----:B------:R-:W4:Y:S01]  /*0070*/  S2R R0, SR_TID.Z ;  /* 0x0000000000007919 */ /* 0x000f220000002300 */
[----:B------:R-:W5:Y:S01]  /*0080*/  S2R R3, SR_CgaCtaId ;  /* 0x0000000000037919 */ /* 0x000f620000008800 */
[----:B------:R-:W2:Y:S01]  /*0090*/  S2R R25, SR_CTAID.X ;  /* 0x0000000000197919 */ /* 0x000ea20000002500 */
[----:B0-----:R-:W-:-:S02]  /*00a0*/  IMAD R23, R17, 0x5, RZ ;  /* 0x0000000511177824 */ /* 0x001fc400078e02ff */
[----:B---3--:R-:W-:-:S03]  /*00b0*/  IMAD.SHL.U32 R15, R16, 0x2, RZ ;  /* 0x00000002100f7824 */ /* 0x008fc600078e00ff */
[C---:B------:R-:W-:Y:S01]  /*00c0*/  LOP3.LUT R12, R23.reuse, 0xffff, RZ, 0xc0, !PT ;  /* 0x0000ffff170c7812 */ /* 0x040fe200078ec0ff */
[C---:B------:R-:W-:Y:S01]  /*00d0*/  VIADD R14, R23.reuse, 0x1 ;  /* 0x00000001170e7836 */ /* 0x040fe20000000000 */
[C---:B------:R-:W-:Y:S01]  /*00e0*/  IADD3 R20, PT, PT, R23.reuse, 0x2, RZ ;  /* 0x0000000217147810 */ /* 0x040fe20007ffe0ff */
[C---:B------:R-:W-:Y:S01]  /*00f0*/  VIADD R21, R23.reuse, 0x3 ;  /* 0x0000000317157836 */ /* 0x040fe20000000000 */
[----:B----4-:R-:W-:Y:S01]  /*0100*/  LEA R10, R0, R15, 0x2 ;  /* 0x0000000f000a7211 */ /* 0x010fe200078e10ff */
[----:B------:R-:W-:Y:S01]  /*0110*/  IMAD R13, R12, 0x1c72, RZ ;  /* 0x00001c720c0d7824 */ /* 0x000fe200078e02ff */
[----:B------:R-:W-:Y:S01]  /*0120*/  LOP3.LUT R14, R14, 0xffff, RZ, 0xc0, !PT ;  /* 0x0000ffff0e0e7812 */ /* 0x000fe200078ec0ff */
[--C-:B------:R-:W-:Y:S01]  /*0130*/  IMAD R11, R16, 0x3, R17.reuse ;  /* 0x00000003100b7824 */ /* 0x100fe200078e0211 */
[----:B------:R-:W-:Y:S01]  /*0140*/  IADD3 R22, PT, PT, R23, 0x4, RZ ;  /* 0x0000000417167810 */ /* 0x000fe20007ffe0ff */
[----:B------:R-:W-:Y:S01]  /*0150*/  IMAD R19, R0, 0x2, R16 ;  /* 0x0000000200137824 */ /* 0x000fe200078e0210 */
[----:B------:R-:W-:Y:S01]  /*0160*/  LEA.HI R4, R13, R10, RZ, 0x10 ;  /* 0x0000000a0d047211 */ /* 0x000fe200078f80ff */
[----:B------:R-:W-:Y:S01]  /*0170*/  IMAD R7, R16, 0x6, R17 ;  /* 0x0000000610077824 */ /* 0x000fe200078e0211 */
[----:B-----5:R-:W-:Y:S01]  /*0180*/  LEA R18, R3, R2, 0x18 ;  /* 0x0000000203127211 */ /* 0x020fe200078ec0ff */
[----:B------:R-:W-:Y:S01]  /*0190*/  IMAD R2, R0, 0x6, R11 ;  /* 0x0000000600027824 */ /* 0x000fe200078e020b */
[----:B------:R-:W-:Y:S01]  /*01a0*/  LOP3.LUT R20, R20, 0xffff, RZ, 0xc0, !PT ;  /* 0x0000ffff14147812 */ /* 0x000fe200078ec0ff */
[----:B------:R-:W-:Y:S01]  /*01b0*/  IMAD R24, R19, 0x6, RZ ;  /* 0x0000000613187824 */ /* 0x000fe200078e02ff */
[----:B------:R-:W-:Y:S01]  /*01c0*/  LOP3.LUT R21, R21, 0xffff, RZ, 0xc0, !PT ;  /* 0x0000ffff15157812 */ /* 0x000fe200078ec0ff */
[----:B------:R-:W-:Y:S01]  /*01d0*/  IMAD R19, R12, 0x5556, RZ ;  /* 0x000055560c137824 */ /* 0x000fe200078e02ff */
[----:B------:R-:W-:Y:S01]  /*01e0*/  ISETP.GT.U32.AND P0, PT, R4, 0x3f, PT ;  /* 0x0000003f0400780c */ /* 0x000fe20003f04070 */
[----:B------:R-:W-:Y:S01]  /*01f0*/  IMAD R4, R14, 0x1c72, RZ ;  /* 0x00001c720e047824 */ /* 0x000fe200078e02ff */
[----:B------:R-:W-:Y:S01]  /*0200*/  LOP3.LUT R22, R22, 0xffff, RZ, 0xc0, !PT ;  /* 0x0000ffff16167812 */ /* 0x000fe200078ec0ff */
[----:B------:R-:W-:Y:S01]  /*0210*/  IMAD R6, R20, 0x1c72, RZ ;  /* 0x00001c7214067824 */ /* 0x000fe200078e02ff */
[----:B------:R-:W-:Y:S01]  /*0220*/  LEA R5, R3, R5, 0x18 ;  /* 0x0000000503057211 */ /* 0x000fe200078ec0ff */
[----:B------:R-:W-:Y:S01]  /*0230*/  IMAD R8, R21, 0x1c72, RZ ;  /* 0x00001c7215087824 */ /* 0x000fe200078e02ff */
[----:B------:R-:W-:Y:S01]  /*0240*/  ISETP.GT.U32.AND P5, PT, R2, 0x5f, PT ;  /* 0x0000005f0200780c */ /* 0x000fe20003fa4070 */
[----:B------:R-:W-:Y:S01]  /*0250*/  IMAD R2, R22, 0x1c72, RZ ;  /* 0x00001c7216027824 */ /* 0x000fe200078e02ff */
[-C--:B------:R-:W-:Y:S01]  /*0260*/  LEA.HI R3, R4, R15.reuse, RZ, 0x10 ;  /* 0x0000000f04037211 */ /* 0x080fe200078f80ff */
[----:B------:R-:W-:Y:S01]  /*0270*/  IMAD R29, R20, 0x5556, RZ ;  /* 0x00005556141d7824 */ /* 0x000fe200078e02ff */
[-C--:B------:R-:W-:Y:S01]  /*0280*/  LEA.HI R4, R4, R10.reuse, RZ, 0x10 ;  /* 0x0000000a04047211 */ /* 0x080fe200078f80ff */
[----:B------:R-:W-:Y:S01]  /*0290*/  IMAD.U32 R18, R7, 0x4, R18 ;  /* 0x0000000407127824 */ /* 0x000fe200078e0012 */
[-C--:B------:R-:W-:Y:S01]  /*02a0*/  LEA.HI R7, R6, R15.reuse, RZ, 0x10 ;  /* 0x0000000f06077211 */ /* 0x080fe200078f80ff */
[----:B------:R-:W-:Y:S01]  /*02b0*/  IMAD R27, R14, 0x5556, RZ ;  /* 0x000055560e1b7824 */ /* 0x000fe200078e02ff */
[-C--:B------:R-:W-:Y:S01]  /*02c0*/  LEA.HI R9, R8, R15.reuse, RZ, 0x10 ;  /* 0x0000000f08097211 */ /* 0x080fe200078f80ff */
[----:B------:R-:W-:Y:S01]  /*02d0*/  IMAD R12, R21, 0x5556, RZ ;  /* 0x00005556150c7824 */ /* 0x000fe200078e02ff */
[----:B------:R-:W-:Y:S01]  /*02e0*/  LEA.HI R13, R13, R15, RZ, 0x10 ;  /* 0x0000000f0d0d7211 */ /* 0x000fe200078f80ff */
[----:B------:R-:W-:Y:S01]  /*02f0*/  IMAD R20, R22, 0x5556, RZ ;  /* 0x0000555616147824 */ /* 0x000fe200078e02ff */
[-C--:B------:R-:W-:Y:S01]  /*0300*/  LEA.HI R6, R6, R10.reuse, RZ, 0x10 ;  /* 0x0000000a06067211 */ /* 0x080fe200078f80ff */
[----:B------:R-:W-:Y:S01]  /*0310*/  IMAD R23, R16, 0x12, R23 ;  /* 0x0000001210177824 */ /* 0x000fe200078e0217 */
[----:B------:R-:W-:-:S02]  /*0320*/  LEA.HI R8, R8, R10, RZ, 0x10 ;  /* 0x0000000a08087211 */ /* 0x000fc400078f80ff */
[----:B------:R-:W-:Y:S02]  /*0330*/  LEA.HI R3, R3, R0, RZ, 0x1e ;  /* 0x0000000003037211 */ /* 0x000fe400078ff0ff */
[C---:B------:R-:W-:Y:S02]  /*0340*/  LEA.HI R15, R2.reuse, R15, RZ, 0x10 ;  /* 0x0000000f020f7211 */ /* 0x040fe400078f80ff */
[----:B------:R-:W-:Y:S01]  /*0350*/  LEA.HI R10, R2, R10, RZ, 0x10 ;  /* 0x0000000a020a7211 */ /* 0x000fe200078f80ff */
[----:B-1----:R-:W-:Y:S01]  /*0360*/  IMAD.U32 R2, RZ, RZ, UR4 ;  /* 0x00000004ff027e24 */ /* 0x002fe2000f8e00ff */
[----:B--2---:R-:W-:Y:S02]  /*0370*/  SHF.L.U32 R25, R25, 0x2, RZ ;  /* 0x0000000219197819 */ /* 0x004fe400000006ff */
[----:B------:R-:W-:Y:S01]  /*0380*/  ISETP.GT.U32.AND P1, PT, R4, 0x3f, PT ;  /* 0x0000003f0400780c */ /* 0x000fe20003f24070 */
[----:B------:R-:W-:Y:S01]  /*0390*/  IMAD R22, R2, 0x70, R17 ;  /* 0x0000007002167824 */ /* 0x000fe200078e0211 */
[----:B------:R-:W-:-:S02]  /*03a0*/  LEA.HI R21, R19, R24, RZ, 0x10 ;  /* 0x0000001813157211 */ /* 0x000fc400078f80ff */
[-C--:B------:R-:W-:Y:S02]  /*03b0*/  LEA.HI R19, R27, R24.reuse, RZ, 0x10 ;  /* 0x000000181b137211 */ /* 0x080fe400078f80ff */
[-C--:B------:R-:W-:Y:S02]  /*03c0*/  LEA.HI R14, R29, R24.reuse, RZ, 0x10 ;  /* 0x000000181d0e7211 */ /* 0x080fe400078f80ff */
[-C--:B------:R-:W-:Y:S02]  /*03d0*/  LEA.HI R12, R12, R24.reuse, RZ, 0x10 ;  /* 0x000000180c0c7211 */ /* 0x080fe400078f80ff */
[----:B------:R-:W-:Y:S02]  /*03e0*/  LEA.HI R20, R20, R24, RZ, 0x10 ;  /* 0x0000001814147211 */ /* 0x000fe400078f80ff */
[C---:B------:R-:W-:Y:S02]  /*03f0*/  LOP3.LUT R24, R11.reuse, 0xffff, RZ, 0xc0, !PT ;  /* 0x0000ffff0b187812 */ /* 0x040fe400078ec0ff */
[----:B------:R-:W-:Y:S01]  /*0400*/  ISETP.GT.U32.AND P6, PT, R11, 0x5, PT ;  /* 0x000000050b00780c */ /* 0x000fe20003fc4070 */
[----:B------:R-:W-:Y:S01]  /*0410*/  IMAD R11, R16, 0x3, R25 ;  /* 0x00000003100b7824 */ /* 0x000fe200078e0219 */
[----:B------:R-:W-:Y:S01]  /*0420*/  ISETP.GT.U32.OR P1, PT, R3, 0xf, P1 ;  /* 0x0000000f0300780c */ /* 0x000fe20000f24470 */
[----:B------:R-:W-:Y:S01]  /*0430*/  IMAD R27, R24, 0x2aab, RZ ;  /* 0x00002aab181b7824 */ /* 0x000fe200078e02ff */
[----:B------:R-:W-:Y:S01]  /*0440*/  LEA.HI R13, R13, R0, RZ, 0x1e ;  /* 0x000000000d0d7211 */ /* 0x000fe200078ff0ff */
[----:B------:R-:W0:Y:S01]  /*0450*/  S2R R3, SR_CTAID.Z ;  /* 0x0000000000037919 */ /* 0x000e220000002700 */
[----:B------:R-:W-:Y:S01]  /*0460*/  ISETP.GT.U32.AND P2, PT, R6, 0x3f, PT ;  /* 0x0000003f0600780c */ /* 0x000fe20003f44070 */
[----:B------:R-:W-:Y:S01]  /*0470*/  IMAD R6, R0, 0x24, R23 ;  /* 0x0000002400067824 */ /* 0x000fe200078e0217 */
[----:B------:R-:W-:-:S02]  /*0480*/  ISETP.GT.U32.AND P3, PT, R8, 0x3f, PT ;  /* 0x0000003f0800780c */ /* 0x000fc40003f64070 */
[----:B------:R-:W-:Y:S02]  /*0490*/  ISETP.GT.U32.AND P4, PT, R10, 0x3f, PT ;  /* 0x0000003f0a00780c */ /* 0x000fe40003f84070 */
[-C--:B------:R-:W-:Y:S02]  /*04a0*/  LEA.HI R7, R7, R0.reuse, RZ, 0x1e ;  /* 0x0000000007077211 */ /* 0x080fe400078ff0ff */
[-C--:B------:R-:W-:Y:S02]  /*04b0*/  LEA.HI R9, R9, R0.reuse, RZ, 0x1e ;  /* 0x0000000009097211 */ /* 0x080fe400078ff0ff */
[----:B------:R-:W-:Y:S02]  /*04c0*/  LEA.HI R15, R15, R0, RZ, 0x1e ;  /* 0x000000000f0f7211 */ /* 0x000fe400078ff0ff */
[----:B------:R-:W-:Y:S02]  /*04d0*/  ISETP.GT.U32.OR P0, PT, R13, 0xf, P0 ;  /* 0x0000000f0d00780c */ /* 0x000fe40000704470 */
[----:B------:R-:W-:-:S02]  /*04e0*/  ISETP.GT.U32.OR P2, PT, R7, 0xf, P2 ;  /* 0x0000000f0700780c */ /* 0x000fc40001744470 */
[----:B------:R-:W-:Y:S02]  /*04f0*/  ISETP.GT.U32.OR P3, PT, R9, 0xf, P3 ;  /* 0x0000000f0900780c */ /* 0x000fe40001f64470 */
[----:B------:R-:W-:Y:S02]  /*0500*/  ISETP.GT.U32.OR P4, PT, R15, 0xf, P4 ;  /* 0x0000000f0f00780c */ /* 0x000fe40002784470 */
[----:B------:R-:W-:Y:S02]  /*0510*/  IADD3 R24, PT, PT, R11, R22, RZ ;  /* 0x000000160b187210 */ /* 0x000fe40007ffe0ff */
[----:B------:R-:W-:Y:S02]  /*0520*/  SHF.R.U32.HI R11, RZ, 0x2, R0 ;  /* 0x00000002ff0b7819 */ /* 0x000fe40000011600 */
[----:B------:R-:W-:Y:S02]  /*0530*/  LEA.HI R22, R27, R0, RZ, 0x10 ;  /* 0x000000001b167211 */ /* 0x000fe400078f80ff */
[----:B------:R-:W-:Y:S01]  /*0540*/  ISETP.GT.U32.OR P0, PT, R21, 0xbf, P0 ;  /* 0x000000bf1500780c */ /* 0x000fe20000704470 */
[----:B------:R-:W-:Y:S01]  /*0550*/  IMAD R11, R11, 0xc40, R24 ;  /* 0x00000c400b0b7824 */ /* 0x000fe200078e0218 */
[----:B------:R-:W-:Y:S01]  /*0560*/  ISETP.GT.U32.OR P1, PT, R19, 0xbf, P1 ;  /* 0x000000bf1300780c */ /* 0x000fe20000f24470 */
[----:B------:R-:W-:Y:S01]  /*0570*/  HFMA2 R19, -RZ, RZ, 0, 0 ;  /* 0x00000000ff137431 */ /* 0x000fe200000001ff */
[----:B------:R-:W-:Y:S01]  /*0580*/  ISETP.GT.U32.OR P2, PT, R14, 0xbf, P2 ;  /* 0x000000bf0e00780c */ /* 0x000fe20001744470 */
[----:B------:R-:W-:Y:S01]  /*0590*/  IMAD R21, R6, 0x4, R5 ;  /* 0x0000000406157824 */ /* 0x000fe200078e0205 */
[----:B------:R-:W-:-:S02]  /*05a0*/  ISETP.GT.U32.OR P3, PT, R12, 0xbf, P3 ;  /* 0x000000bf0c00780c */ /* 0x000fc40001f64470 */
[----:B------:R-:W-:Y:S01]  /*05b0*/  ISETP.GT.U32.OR P4, PT, R20, 0xbf, P4 ;  /* 0x000000bf1400780c */ /* 0x000fe20002784470 */
[C---:B------:R-:W-:Y:S01]  /*05c0*/  IMAD R20, R0.reuse, 0x90, R5 ;  /* 0x0000009000147824 */ /* 0x040fe200078e0205 */
[----:B------:R-:W-:Y:S02]  /*05d0*/  LOP3.LUT R4, R0, 0x3, RZ, 0xc0, !PT ;  /* 0x0000000300047812 */ /* 0x000fe400078ec0ff */
[----:B------:R-:W-:Y:S02]  /*05e0*/  ISETP.GT.U32.OR P5, PT, R22, 0xf, P5 ;  /* 0x0000000f1600780c */ /* 0x000fe40002fa4470 */
[----:B------:R-:W-:Y:S01]  /*05f0*/  ISETP.GT.U32.OR P6, PT, R17, 0x2, P6 ;  /* 0x000000021100780c */ /* 0x000fe200037c4470 */
[----:B------:R-:W-:Y:S01]  /*0600*/  IMAD R4, R4, 0x38, R11 ;  /* 0x0000003804047824 */ /* 0x000fe200078e020b */
[C---:B------:R-:W-:Y:S01]  /*0610*/  ISETP.GT.U32.OR P0, PT, R6.reuse, 0x23f, P0 ;  /* 0x0000023f0600780c */ /* 0x040fe20000704470 */
[----:B------:R-:W-:Y:S01]  /*0620*/  IMAD.MOV.U32 R11, RZ, RZ, RZ ;  /* 0x000000ffff0b7224 */ /* 0x000fe200078e00ff */
[----:B------:R-:W-:-:S02]  /*0630*/  ISETP.GT.U32.OR P1, PT, R6, 0x23e, P1 ;  /* 0x0000023e0600780c */ /* 0x000fc40000f24470 */
[C---:B------:R-:W-:Y:S02]  /*0640*/  ISETP.GT.U32.OR P2, PT, R6.reuse, 0x23d, P2 ;  /* 0x0000023d0600780c */ /* 0x040fe40001744470 */
[C---:B------:R-:W-:Y:S02]  /*0650*/  ISETP.GT.U32.OR P3, PT, R6.reuse, 0x23c, P3 ;  /* 0x0000023c0600780c */ /* 0x040fe40001f64470 */
[----:B------:R-:W-:Y:S02]  /*0660*/  ISETP.GT.U32.OR P4, PT, R6, 0x23b, P4 ;  /* 0x0000023b0600780c */ /* 0x000fe40002784470 */
[----:B------:R-:W-:Y:S02]  /*0670*/  PLOP3.LUT P5, PT, P5, P6, PT, 0xf8, 0x8f ;  /* 0x00000000008f781c */ /* 0x000fe40002fadf70 */
[C---:B------:R-:W-:Y:S02]  /*0680*/  ISETP.GT.U32.OR P0, PT, R23.reuse, 0x23, P0 ;  /* 0x000000231700780c */ /* 0x040fe40000704470 */
[----:B------:R-:W-:-:S02]  /*0690*/  ISETP.GT.U32.OR P1, PT, R23, 0x22, P1 ;  /* 0x000000221700780c */ /* 0x000fc40000f24470 */
[C---:B------:R-:W-:Y:S02]  /*06a0*/  ISETP.GT.U32.OR P2, PT, R23.reuse, 0x21, P2 ;  /* 0x000000211700780c */ /* 0x040fe40001744470 */
[C---:B------:R-:W-:Y:S02]  /*06b0*/  ISETP.GT.U32.OR P3, PT, R23.reuse, 0x20, P3 ;  /* 0x000000201700780c */ /* 0x040fe40001f64470 */
[----:B------:R-:W-:Y:S02]  /*06c0*/  ISETP.GT.U32.OR P4, PT, R23, 0x1f, P4 ;  /* 0x0000001f1700780c */ /* 0x000fe40002784470 */
[----:B------:R-:W-:Y:S02]  /*06d0*/  P2R R24, PR, RZ, 0x20 ;  /* 0x00000020ff187803 */ /* 0x000fe40000000000 */
[C---:B------:R-:W-:Y:S02]  /*06e0*/  ISETP.GT.U32.OR P0, PT, R17.reuse, 0x3, P0 ;  /* 0x000000031100780c */ /* 0x040fe40000704470 */
[----:B------:R-:W-:-:S02]  /*06f0*/  ISETP.GT.U32.OR P1, PT, R17, 0x3, P1 ;  /* 0x000000031100780c */ /* 0x000fc40000f24470 */
[C---:B------:R-:W-:Y:S02]  /*0700*/  ISETP.GT.U32.OR P2, PT, R17.reuse, 0x3, P2 ;  /* 0x000000031100780c */ /* 0x040fe40001744470 */
[C---:B------:R-:W-:Y:S02]  /*0710*/  ISETP.GT.U32.OR P3, PT, R17.reuse, 0x2, P3 ;  /* 0x000000021100780c */ /* 0x040fe40001f64470 */
[----:B------:R-:W-:Y:S02]  /*0720*/  ISETP.GT.U32.OR P4, PT, R17, 0x2, P4 ;  /* 0x000000021100780c */ /* 0x000fe40002784470 */
[----:B0-----:R-:W-:-:S11]  /*0730*/  IADD3 R22, PT, PT, R4, -0x39, RZ ;  /* 0xffffffc704167810 */ /* 0x001fd60007ffe0ff */
.L_x_2:
[----:B------:R-:W0:Y:S01]  /*0740*/  LDC.64 R4, c[0x0][0x388] ;  /* 0x0000e200ff047b82 */ /* 0x000e220000000a00 */
[----:B------:R-:W-:-:S07]  /*0750*/  IMAD R6, R3, 0x10, R0 ;  /* 0x0000001003067824 */ /* 0x000fce00078e0200 */
[----:B------:R-:W-:Y:S01]  /*0760*/  BAR.SYNC.DEFER_BLOCKING 0x0 ;  /* 0x0000000000007b1d */ /* 0x000fe20000010000 */
[----:B------:R-:W-:Y:S01]  /*0770*/  ISETP.NE.AND P5, PT, R24, RZ, PT ;  /* 0x000000ff1800720c */ /* 0x000fe20003fa5270 */
[----:B------:R-:W-:-:S04]  /*0780*/  IMAD R6, R6, 0x240, R23 ;  /* 0x0000024006067824 */ /* 0x000fc800078e0217 */
[----:B------:R-:W-:-:S04]  /*0790*/  IMAD R7, R19, 0x24, R6 ;  /* 0x0000002413077824 */ /* 0x000fc800078e0206 */
[----:B0-----:R-:W-:-:S05]  /*07a0*/  IMAD.WIDE.U32 R4, R7, 0x4, R4 ;  /* 0x0000000407047825 */ /* 0x001fca00078e0004 */
[----:B------:R0:W5:Y:S04]  /*07b0*/  @!P0 LDG.E.CONSTANT R8, desc[UR6][R4.64] ;  /* 0x0000000604088981 */ /* 0x000168000c1e9900 */
[----:B------:R0:W5:Y:S04]  /*07c0*/  @!P1 LDG.E.CONSTANT R10, desc[UR6][R4.64+0x4] ;  /* 0x00000406040a9981 */ /* 0x000168000c1e9900 */
[----:B------:R0:W5:Y:S04]  /*07d0*/  @!P2 LDG.E.CONSTANT R26, desc[UR6][R4.64+0x8] ;  /* 0x00000806041aa981 */ /* 0x000168000c1e9900 */
[----:B------:R0:W5:Y:S04]  /*07e0*/  @!P3 LDG.E.CONSTANT R28, desc[UR6][R4.64+0xc] ;  /* 0x00000c06041cb981 */ /* 0x000168000c1e9900 */
[----:B------:R0:W5:Y:S01]  /*07f0*/  @!P4 LDG.E.CONSTANT R29, desc[UR6][R4.64+0x10] ;  /* 0x00001006041dc981 */ /* 0x000162000c1e9900 */
[----:B------:R-:W-:Y:S04]  /*0800*/  BSSY.RECONVERGENT B0, `(.L_x_0) ;  /* 0x000001a000007945 */ /* 0x000fe80003800200 */
[----:B------:R-:W-:Y:S05]  /*0810*/  @P5 BRA `(.L_x_1) ;  /* 0x0000000000605947 */ /* 0x000fea0003800000 */
[----:B------:R-:W1:Y:S01]  /*0820*/  S2UR UR4, SR_CTAID.Y ;  /* 0x00000000000479c3 */ /* 0x000e620000002600 */
[----:B------:R-:W-:Y:S01]  /*0830*/  IMAD R6, R16, 0x3, R25 ;  /* 0x0000000310067824 */ /* 0x000fe200078e0219 */
[----:B0-----:R-:W-:-:S04]  /*0840*/  LOP3.LUT R4, R0, 0x3, RZ, 0xc0, !PT ;  /* 0x0000000300047812 */ /* 0x001fc800078ec0ff */
[----:B------:R-:W-:Y:S02]  /*0850*/  LOP3.LUT P5, RZ, R6, R17, RZ, 0xfc, !PT ;  /* 0x0000001106ff7212 */ /* 0x000fe400078afcff */
[----:B-1----:R-:W-:-:S05]  /*0860*/  MOV R2, UR4 ;  /* 0x0000000400027c02 */ /* 0x002fca0008000f00 */
[----:B------:R-:W-:-:S05]  /*0870*/  IMAD.SHL.U32 R5, R2, 0x2, RZ ;  /* 0x0000000202057824 */ /* 0x000fca00078e00ff */
[----:B------:R-:W-:Y:S02]  /*0880*/  LOP3.LUT P6, RZ, R5, 0x3, R0, 0xf8, !PT ;  /* 0x0000000305ff7812 */ /* 0x000fe400078cf800 */
[----:B------:R-:W-:Y:S01]  /*0890*/  IADD3 R5, PT, PT, R4, R5, RZ ;  /* 0x0000000504057210 */ /* 0x000fe20007ffe0ff */
[----:B------:R-:W-:Y:S01]  /*08a0*/  IMAD.IADD R4, R6, 0x1, R17 ;  /* 0x0000000106047824 */ /* 0x000fe200078e0211 */
[----:B------:R-:W-:Y:S02]  /*08b0*/  PLOP3.LUT P5, PT, P6, P5, PT, 0x2f, 0xf2 ;  /* 0x0000000000f2781c */ /* 0x000fe400037aa577 */
[----:B------:R-:W-:Y:S02]  /*08c0*/  MOV R6, RZ ;  /* 0x000000ff00067202 */ /* 0x000fe40000000f00 */
[----:B------:R-:W-:-:S04]  /*08d0*/  ISETP.GT.U32.OR P5, PT, R5, 0x38, P5 ;  /* 0x000000380500780c */ /* 0x000fc80002fa4470 */
[----:B------:R-:W-:-:S13]  /*08e0*/  ISETP.GT.U32.OR P5, PT, R4, 0x38, P5 ;  /* 0x000000380400780c */ /* 0x000fda0002fa4470 */
[----:B------:R-:W0:Y:S01]  /*08f0*/  @!P5 LDC.64 R4, c[0x0][0x380] ;  /* 0x0000e000ff04db82 */ /* 0x000e220000000a00 */
[----:B------:R-:W-:-:S04]  /*0900*/  @!P5 IMAD R7, R19, 0x3100, R22 ;  /* 0x000031001307d824 */ /* 0x000fc800078e0216 */
[----:B0-----:R-:W-:-:S05]  /*0910*/  @!P5 IMAD.WIDE R4, R7, 0x4, R4 ;  /* 0x000000040704d825 */ /* 0x001fca00078e0204 */
[----:B------:R-:W2:Y:S01]  /*0920*/  @!P5 LDG.E.CONSTANT R6, desc[UR6][R4.64] ;  /* 0x000000060406d981 */ /* 0x000ea2000c1e9900 */
[----:B------:R-:W0:Y:S01]  /*0930*/  S2UR UR5, SR_CgaCtaId ;  /* 0x00000000000579c3 */ /* 0x000e220000008800 */
[----:B------:R-:W-:Y:S01]  /*0940*/  IMAD R7, R16, 0x3, R17 ;  /* 0x0000000310077824 */ /* 0x000fe200078e0211 */
[----:B------:R-:W-:-:S03]  /*0950*/  UMOV UR4, 0x400 ;  /* 0x0000040000047882 */ /* 0x000fc60000000000 */
[----:B------:R-:W-:Y:S01]  /*0960*/  IMAD R7, R0, 0x6, R7 ;  /* 0x0000000600077824 */ /* 0x000fe200078e0207 */
[----:B0-----:R-:W-:-:S06]  /*0970*/  ULEA UR4, UR5, UR4, 0x18 ;  /* 0x0000000405047291 */ /* 0x001fcc000f8ec0ff */
[----:B------:R-:W-:-:S05]  /*0980*/  LEA R7, R7, UR4, 0x2 ;  /* 0x0000000407077c11 */ /* 0x000fca000f8e10ff */
[----:B--2---:R1:W-:Y:S02]  /*0990*/  STS [R7], R6 ;  /* 0x0000000607007388 */ /* 0x0043e40000000800 */
.L_x_1:
[----:B------:R-:W-:Y:S05]  /*09a0*/  BSYNC.RECONVERGENT B0 ;  /* 0x0000000000007941 */ /* 0x000fea0003800200 */
.L_x_0:
[----:B-----5:R-:W-:Y:S01]  /*09b0*/  @!P0 STS [R21], R8 ;  /* 0x0000000815008388 */ /* 0x020fe20000000800 */
[----:B------:R-:W-:-:S03]  /*09c0*/  VIADD R19, R19, 0x1 ;  /* 0x0000000113137836 */ /* 0x000fc60000000000 */
[----:B------:R-:W-:Y:S02]  /*09d0*/  @!P1 STS [R21+0x4], R10 ;  /* 0x0000040a15009388 */ /* 0x000fe40000000800 */
[----:B------:R-:W-:Y:S02]  /*09e0*/  ISETP.NE.AND P5, PT, R19, 0x10, PT ;  /* 0x000000101300780c */ /* 0x000fe40003fa5270 */
[----:B------:R-:W-:Y:S04]  /*09f0*/  @!P2 STS [R21+0x8], R26 ;  /* 0x0000081a1500a388 */ /* 0x000fe80000000800 */
[----:B------:R-:W-:Y:S04]  /*0a00*/  @!P3 STS [R21+0xc], R28 ;  /* 0x00000c1c1500b388 */ /* 0x000fe80000000800 */
[----:B------:R-:W-:Y:S01]  /*0a10*/  @!P4 STS [R21+0x10], R29 ;  /* 0x0000101d1500c388 */ /* 0x000fe20000000800 */
[----:B------:R-:W-:Y:S06]  /*0a20*/  BAR.SYNC.DEFER_BLOCKING 0x0 ;  /* 0x0000000000007b1d */ /* 0x000fec0000010000 */
[----:B------:R-:W-:Y:S04]  /*0a30*/  LDS R10, [R18] ;  /* 0x00000000120a7984 */ /* 0x000fe80000000800 */
[----:B01----:R-:W0:Y:S04]  /*0a40*/  LDS.128 R4, [R20] ;  /* 0x0000000014047984 */ /* 0x003e280000000c00 */
[----:B------:R-:W1:Y:S04]  /*0a50*/  LDS R26, [R18+0x18] ;  /* 0x00001800121a7984 */ /* 0x000e680000000800 */
[----:B------:R-:W-:Y:S04]  /*0a60*/  LDS R9, [R18+0x30] ;  /* 0x0000300012097984 */ /* 0x000fe80000000800 */
[----:B------:R-:W2:Y:S04]  /*0a70*/  LDS.128 R12, [R20+0x10] ;  /* 0x00001000140c7984 */ /* 0x000ea80000000c00 */
[----:B------:R-:W3:Y:S04]  /*0a80*/  LDS R8, [R18+0x4] ;  /* 0x0000040012087984 */ /* 0x000ee80000000800 */
[----:B------:R-:W4:Y:S04]  /*0a90*/  LDS R27, [R18+0x1c] ;  /* 0x00001c00121b7984 */ /* 0x000f280000000800 */
[----:B------:R-:W-:Y:S01]  /*0aa0*/  LDS R29, [R18+0xf0] ;  /* 0x0000f000121d7984 */ /* 0x000fe20000000800 */
[----:B0-----:R-:W-:-:S03]  /*0ab0*/  FFMA R11, R10, R4, R11 ;  /* 0x000000040a0b7223 */ /* 0x001fc6000000000b */
[----:B------:R-:W0:Y:S01]  /*0ac0*/  LDS R10, [R18+0x34] ;  /* 0x00003400120a7984 */ /* 0x000e220000000800 */
[----:B-1----:R-:W-:-:S03]  /*0ad0*/  FFMA R26, R26, R7, R11 ;  /* 0x000000071a1a7223 */ /* 0x002fc6000000000b */
[----:B------:R-:W1:Y:S04]  /*0ae0*/  LDS R7, [R18+0x8] ;  /* 0x0000080012077984 */ /* 0x000e680000000800 */
[----:B------:R-:W1:Y:S01]  /*0af0*/  LDS R4, [R18+0x20] ;  /* 0x0000200012047984 */ /* 0x000e620000000800 */
[----:B--2---:R-:W-:-:S04]  /*0b00*/  FFMA R9, R9, R14, R26 ;  /* 0x0000000e09097223 */ /* 0x004fc8000000001a */
[----:B---3--:R-:W-:Y:S02]  /*0b10*/  FFMA R8, R8, R5, R9 ;  /* 0x0000000508087223 */ /* 0x008fe40000000009 */
[----:B------:R-:W-:Y:S02]  /*0b20*/  LDS R5, [R18+0x38] ;  /* 0x0000380012057984 */ /* 0x000fe40000000800 */
[----:B----4-:R-:W-:-:S04]  /*0b30*/  FFMA R27, R27, R12, R8 ;  /* 0x0000000c1b1b7223 */ /* 0x010fc80000000008 */
[----:B0-----:R-:W-:Y:S02]  /*0b40*/  FFMA R12, R10, R15, R27 ;  /* 0x0000000f0a0c7223 */ /* 0x001fe4000000001b */
[----:B------:R-:W0:Y:S02]  /*0b50*/  LDS.128 R8, [R20+0x20] ;  /* 0x0000200014087984 */ /* 0x000e240000000c00 */
[----:B-1----:R-:W-:Y:S02]  /*0b60*/  FFMA R7, R7, R6, R12 ;  /* 0x0000000607077223 */ /* 0x002fe4000000000c */
[----:B------:R-:W1:Y:S02]  /*0b70*/  LDS R6, [R18+0x60] ;  /* 0x0000600012067984 */ /* 0x000e640000000800 */
[----:B------:R-:W-:Y:S02]  /*0b80*/  FFMA R26, R4, R13, R7 ;  /* 0x0000000d041a7223 */ /* 0x000fe40000000007 */
[----:B------:R-:W-:Y:S04]  /*0b90*/  LDS R7, [R18+0x78] ;  /* 0x0000780012077984 */ /* 0x000fe80000000800 */
[----:B------:R-:W2:Y:S04]  /*0ba0*/  LDS.128 R12, [R20+0x30] ;  /* 0x00003000140c7984 */ /* 0x000ea80000000c00 */
[----:B------:R-:W3:Y:S04]  /*0bb0*/  LDS R4, [R18+0x90] ;  /* 0x0000900012047984 */ /* 0x000ee80000000800 */
[----:B------:R-:W4:Y:S01]  /*0bc0*/  LDS R27, [R18+0x64] ;  /* 0x00006400121b7984 */ /* 0x000f220000000800 */
[----:B0-----:R-:W-:-:S03]  /*0bd0*/  FFMA R5, R5, R8, R26 ;  /* 0x0000000805057223 */ /* 0x001fc6000000001a */
[----:B------:R-:W0:Y:S01]  /*0be0*/  LDS R8, [R18+0x7c] ;  /* 0x00007c0012087984 */ /* 0x000e220000000800 */
[----:B-1----:R-:W-:-:S03]  /*0bf0*/  FFMA R6, R6, R9, R5 ;  /* 0x0000000906067223 */ /* 0x002fc60000000005 */
[----:B------:R-:W-:Y:S04]  /*0c00*/  LDS R9, [R18+0x94] ;  /* 0x0000940012097984 */ /* 0x000fe80000000800 */
[----:B------:R-:W-:Y:S01]  /*0c10*/  LDS R26, [R18+0x68] ;  /* 0x00006800121a7984 */ /* 0x000fe20000000800 */
[----:B--2---:R-:W-:-:S04]  /*0c20*/  FFMA R7, R7, R12, R6 ;  /* 0x0000000c07077223 */ /* 0x004fc80000000006 */
[----:B---3--:R-:W-:Y:S02]  /*0c30*/  FFMA R12, R4, R15, R7 ;  /* 0x0000000f040c7223 */ /* 0x008fe40000000007 */
[----:B------:R-:W1:Y:S02]  /*0c40*/  LDS.128 R4, [R20+0x40] ;  /* 0x0000400014047984 */ /* 0x000e640000000c00 */
[----:B----4-:R-:W-:Y:S02]  /*0c50*/  FFMA R27, R27, R10, R12 ;  /* 0x0000000a1b1b7223 */ /* 0x010fe4000000000c */
[----:B------:R-:W2:Y:S04]  /*0c60*/  LDS R15, [R18+0x80] ;  /* 0x00008000120f7984 */ /* 0x000ea80000000800 */
[----:B------:R-:W3:Y:S01]  /*0c70*/  LDS R12, [R18+0x98] ;  /* 0x00009800120c7984 */ /* 0x000ee20000000800 */
[----:B0-----:R-:W-:-:S03]  /*0c80*/  FFMA R8, R8, R13, R27 ;  /* 0x0000000d08087223 */ /* 0x001fc6000000001b */
[----:B------:R-:W0:Y:S01]  /*0c90*/  LDS R27, [R18+0xc0] ;  /* 0x0000c000121b7984 */ /* 0x000e220000000800 */
[----:B-1----:R-:W-:-:S03]  /*0ca0*/  FFMA R9, R9, R4, R8 ;  /* 0x0000000409097223 */ /* 0x002fc60000000008 */
[----:B------:R-:W-:Y:S01]  /*0cb0*/  LDS R4, [R18+0xd8] ;  /* 0x0000d80012047984 */ /* 0x000fe20000000800 */
[----:B------:R-:W-:-:S03]  /*0cc0*/  FFMA R26, R26, R11, R9 ;  /* 0x0000000b1a1a7223 */ /* 0x000fc60000000009 */
[----:B------:R-:W1:Y:S01]  /*0cd0*/  LDS.128 R8, [R20+0x50] ;  /* 0x0000500014087984 */ /* 0x000e620000000c00 */
[----:B--2---:R-:W-:-:S04]  /*0ce0*/  FFMA R15, R15, R14, R26 ;  /* 0x0000000e0f0f7223 */ /* 0x004fc8000000001a */
[----:B---3--:R-:W-:Y:S02]  /*0cf0*/  FFMA R26, R12, R5, R15 ;  /* 0x000000050c1a7223 */ /* 0x008fe4000000000f */
[----:B------:R-:W2:Y:S04]  /*0d00*/  LDS.128 R12, [R20+0x60] ;  /* 0x00006000140c7984 */ /* 0x000ea80000000c00 */
[----:B------:R-:W-:Y:S01]  /*0d10*/  LDS R5, [R18+0xdc] ;  /* 0x0000dc0012057984 */ /* 0x000fe20000000800 */
[----:B0-----:R-:W-:-:S03]  /*0d20*/  FFMA R27, R27, R6, R26 ;  /* 0x000000061b1b7223 */ /* 0x001fc6000000001a */
[----:B------:R-:W0:Y:S01]  /*0d30*/  LDS R6, [R18+0xc4] ;  /* 0x0000c40012067984 */ /* 0x000e220000000800 */
[----:B-1----:R-:W-:-:S03]  /*0d40*/  FFMA R26, R4, R9, R27 ;  /* 0x00000009041a7223 */ /* 0x002fc6000000001b */
[----:B------:R-:W1:Y:S04]  /*0d50*/  LDS R4, [R18+0xf4] ;  /* 0x0000f40012047984 */ /* 0x000e680000000800 */
[----:B------:R-:W3:Y:S01]  /*0d60*/  LDS R27, [R18+0xc8] ;  /* 0x0000c800121b7984 */ /* 0x000ee20000000800 */
[----:B--2---:R-:W-:-:S03]  /*0d70*/  FFMA R29, R29, R12, R26 ;  /* 0x0000000c1d1d7223 */ /* 0x004fc6000000001a */
[----:B------:R-:W2:Y:S04]  /*0d80*/  LDS R26, [R18+0xe0] ;  /* 0x0000e000121a7984 */ /* 0x000ea80000000800 */
[----:B------:R-:W4:Y:S04]  /*0d90*/  LDS R9, [R18+0xf8] ;  /* 0x0000f80012097984 */ /* 0x000f280000000800 */
[----:B------:R-:W4:Y:S01]  /*0da0*/  LDS R12, [R18+0x120] ;  /* 0x00012000120c7984 */ /* 0x000f220000000800 */
[----:B0-----:R-:W-:-:S04]  /*0db0*/  FFMA R6, R6, R7, R29 ;  /* 0x0000000706067223 */ /* 0x001fc8000000001d */
[----:B------:R-:W-:-:S04]  /*0dc0*/  FFMA R5, R5, R10, R6 ;  /* 0x0000000a05057223 */ /* 0x000fc80000000006 */
[----:B-1----:R-:W-:Y:S02]  /*0dd0*/  FFMA R4, R4, R13, R5 ;  /* 0x0000000d04047223 */ /* 0x002fe40000000005 */
[----:B------:R-:W-:Y:S02]  /*0de0*/  LDS R13, [R18+0x138] ;  /* 0x00013800120d7984 */ /* 0x000fe40000000800 */
[----:B---3--:R-:W-:Y:S02]  /*0df0*/  FFMA R27, R27, R8, R4 ;  /* 0x000000081b1b7223 */ /* 0x008fe40000000004 */
[----:B------:R-:W0:Y:S02]  /*0e00*/  LDS.128 R4, [R20+0x70] ;  /* 0x0000700014047984 */ /* 0x000e240000000c00 */
[----:B--2---:R-:W-:-:S04]  /*0e10*/  FFMA R26, R26, R11, R27 ;  /* 0x0000000b1a1a7223 */ /* 0x004fc8000000001b */
[----:B----4-:R-:W-:Y:S02]  /*0e20*/  FFMA R27, R9, R14, R26 ;  /* 0x0000000e091b7223 */ /* 0x010fe4000000001a */
[----:B------:R-:W-:Y:S02]  /*0e30*/  LDS R14, [R18+0x150] ;  /* 0x00015000120e7984 */ /* 0x000fe40000000800 */
[----:B------:R-:W-:Y:S02]  /*0e40*/  FFMA R26, R12, R15, R27 ;  /* 0x0000000f0c1a7223 */ /* 0x000fe4000000001b */
[----:B------:R-:W1:Y:S04]  /*0e50*/  LDS.128 R8, [R20+0x80] ;  /* 0x0000800014087984 */ /* 0x000e680000000c00 */
[----:B------:R-:W2:Y:S04]  /*0e60*/  LDS R15, [R18+0x124] ;  /* 0x00012400120f7984 */ /* 0x000ea80000000800 */
[----:B------:R-:W3:Y:S04]  /*0e70*/  LDS R12, [R18+0x13c] ;  /* 0x00013c00120c7984 */ /* 0x000ee80000000800 */
[----:B------:R-:W4:Y:S01]  /*0e80*/  LDS R27, [R18+0x154] ;  /* 0x00015400121b7984 */ /* 0x000f220000000800 */
[----:B0-----:R-:W-:-:S03]  /*0e90*/  FFMA R29, R13, R6, R26 ;  /* 0x000000060d1d7223 */ /* 0x001fc6000000001a */
[----:B------:R-:W0:Y:S04]  /*0ea0*/  LDS R6, [R18+0x128] ;  /* 0x0001280012067984 */ /* 0x000e280000000800 */
[----:B------:R-:W0:Y:S01]  /*0eb0*/  LDS R13, [R18+0x140] ;  /* 0x00014000120d7984 */ /* 0x000e220000000800 */
[----:B-1----:R-:W-:-:S03]  /*0ec0*/  FFMA R26, R14, R9, R29 ;  /* 0x000000090e1a7223 */ /* 0x002fc6000000001d */
[----:B------:R-:W1:Y:S01]  /*0ed0*/  LDS R14, [R18+0x158] ;  /* 0x00015800120e7984 */ /* 0x000e620000000800 */
[----:B--2---:R-:W-:-:S04]  /*0ee0*/  FFMA R15, R15, R4, R26 ;  /* 0x000000040f0f7223 */ /* 0x004fc8000000001a */
[----:B---3--:R-:W-:-:S04]  /*0ef0*/  FFMA R12, R12, R7, R15 ;  /* 0x000000070c0c7223 */ /* 0x008fc8000000000f */
[----:B----4-:R-:W-:-:S04]  /*0f00*/  FFMA R27, R27, R10, R12 ;  /* 0x0000000a1b1b7223 */ /* 0x010fc8000000000c */
[----:B0-----:R-:W-:-:S04]  /*0f10*/  FFMA R6, R6, R5, R27 ;  /* 0x0000000506067223 */ /* 0x001fc8000000001b */
[----:B------:R-:W-:-:S04]  /*0f20*/  FFMA R13, R13, R8, R6 ;  /* 0x000000080d0d7223 */ /* 0x000fc80000000006 */
[----:B-1----:R-:W-:Y:S01]  /*0f30*/  FFMA R11, R14, R11, R13 ;  /* 0x0000000b0e0b7223 */ /* 0x002fe2000000000d */
[----:B------:R-:W-:Y:S06]  /*0f40*/  @P5 BRA `(.L_x_2) ;  /* 0xfffffff400fc5947 */ /* 0x000fec000383ffff */
[----:B------:R-:W0:Y:S01]  /*0f50*/  LDC.64 R4, c[0x0][0x390] ;  /* 0x0000e400ff047b82 */ /* 0x000e220000000a00 */
[----:B------:R-:W-:-:S04]  /*0f60*/  IMAD R0, R0, 0xc40, R17 ;  /* 0x00000c4000007824 */ /* 0x000fc800078e0211 */
[----:B------:R-:W-:-:S04]  /*0f70*/  IMAD R3, R3, 0xc400, R0 ;  /* 0x0000c40003037824 */ /* 0x000fc800078e0200 */
[----:B------:R-:W-:-:S04]  /*0f80*/  IMAD R3, R2, 0x70, R3 ;  /* 0x0000007002037824 */ /* 0x000fc800078e0203 */
[----:B------:R-:W-:-:S05]  /*0f90*/  IMAD R16, R16, 0x38, R3 ;  /* 0x0000003810107824 */ /* 0x000fca00078e0203 */
[----:B------:R-:W-:-:S05]  /*0fa0*/  IADD3 R3, PT, PT, R25, R16, RZ ;  /* 0x0000001019037210 */ /* 0x000fca0007ffe0ff */
[----:B0-----:R-:W-:-:S05]  /*0fb0*/  IMAD.WIDE.U32 R2, R3, 0x4, R4 ;  /* 0x0000000403027825 */ /* 0x001fca00078e0004 */
[----:B------:R-:W-:Y:S01]  /*0fc0*/  STG.E desc[UR6][R2.64], R11 ;  /* 0x0000000b02007986 */ /* 0x000fe2000c101906 */
[----:B------:R-:W-:Y:S05]  /*0fd0*/  EXIT ;  /* 0x000000000000794d */ /* 0x000fea0003800000 */
.L_x_3:
[----:B------:R-:W-:-:S00]  /*0fe0*/  BRA `(.L_x_3) ;  /* 0xfffffffc00fc7947 */ /* 0x000fc0000383ffff */
[----:B------:R-:W-:-:S00]  /*0ff0*/  NOP ;  /* 0x0000000000007918 */ /* 0x000fc00000000000 */
        /* <DEDUP_REMOVED lines=8> */
.L_x_4:


//--------------------- .nv.shared.default_function_kernel0 --------------------------
	.section	.nv.shared.default_function_kernel0,"aw",@nobits
	.sectionflags	@""
	.align	4
.nv.shared.default_function_kernel0:
	.zero		3712


//--------------------- .nv.shared.reserved.0     --------------------------
	.section	.nv.shared.reserved.0,"aw",@nobits
	.weak		__nv_reservedSMEM_offset_0_alias
	.size		__nv_reservedSMEM_offset_0_alias, 0, 64
	.other		__nv_reservedSMEM_offset_0_alias,@"STO_CUDA_RESERVED_SHARED STV_DEFAULT"
__nv_reservedSMEM_offset_0_alias:
	.zero		0
	.zero		64


//--------------------- .nv.constant0.default_function_kernel0 --------------------------
	.section	.nv.constant0.default_function_kernel0,"a",@progbits
	.sectionflags	@""
	.align	4
.nv.constant0.default_function_kernel0:
	.zero		920


//--------------------- SYMBOLS --------------------------

	.type		.nv.reservedSmem.offset0,@object
	.size		.nv.reservedSmem.offset0,0x4
	.type		.nv.reservedSmem.cap,@object
	.size		.nv.reservedSmem.cap,0x4
